//
// Generated by NVIDIA NVVM Compiler
//
// Compiler Build ID: CL-36424714
// Cuda compilation tools, release 13.0, V13.0.88
// Based on NVVM 20.0.0
//

.version 9.0
.target sm_100
.address_size 64

	// .globl	_Z16matrixMultKernelPdS_S_

.visible .entry _Z16matrixMultKernelPdS_S_(
	.param .u64 .ptr .align 1 _Z16matrixMultKernelPdS_S__param_0,
	.param .u64 .ptr .align 1 _Z16matrixMultKernelPdS_S__param_1,
	.param .u64 .ptr .align 1 _Z16matrixMultKernelPdS_S__param_2
)
{


	ret;

}


// ===== COMPILED SASS (sm_100) =====

	.target	sm_100

	.elftype	@"ET_EXEC"


//--------------------- .note.nv.tkinfo           --------------------------
	.section	.note.nv.tkinfo,"",@"SHT_NOTE"
	.sectionflags	@"SHF_NOTE_NV_TKINFO"
	.tkinfo
        /*0018*/ 	.word	0x00000002
        /*0030*/ 	.string	""
        /*0030*/ 	.string	"ptxas"
        /*0030*/ 	.string	"Cuda compilation tools, release 13.0, V13.0.88"
        /*0030*/ 	.string	"Build cuda_13.0.r13.0/compiler.36424714_0"
        /*0030*/ 	.string	"-arch sm_100 -m 64 "



//--------------------- .note.nv.cuinfo           --------------------------
	.section	.note.nv.cuinfo,"",@"SHT_NOTE"
	.sectionflags	@"SHF_NOTE_NV_CUINFO"
        /*0018*/ 	.short	0x0002
        /*001a*/ 	.short	0x0064
        /*001c*/ 	.short	0x0082
	.zero		2


//--------------------- .nv.info                  --------------------------
	.section	.nv.info,"",@"SHT_CUDA_INFO"
	.align	4


	//----- nvinfo : EIATTR_REGCOUNT
	.align		4
        /*0000*/ 	.byte	0x04, 0x2f
        /*0002*/ 	.short	(.L_1 - .L_0)
	.align		4
.L_0:
        /*0004*/ 	.word	index@(_Z16matrixMultKernelPdS_S_)
        /*0008*/ 	.word	0x00000004


	//----- nvinfo : EIATTR_FRAME_SIZE
	.align		4
.L_1:
        /*000c*/ 	.byte	0x04, 0x11
        /*000e*/ 	.short	(.L_3 - .L_2)
	.align		4
.L_2:
        /*0010*/ 	.word	index@(_Z16matrixMultKernelPdS_S_)
        /*0014*/ 	.word	0x00000000


	//----- nvinfo : EIATTR_MIN_STACK_SIZE
	.align		4
.L_3:
        /*0018*/ 	.byte	0x04, 0x12
        /*001a*/ 	.short	(.L_5 - .L_4)
	.align		4
.L_4:
        /*001c*/ 	.word	index@(_Z16matrixMultKernelPdS_S_)
        /*0020*/ 	.word	0x00000000
.L_5:


//--------------------- .nv.compat                --------------------------
	.section	.nv.compat,"",@"SHT_CUDA_COMPAT_INFO"
	.align	4
        /*0000*/ 	.byte	0x02, 0x09, 0x00, 0x00, 0x02, 0x02, 0x01, 0x00, 0x02, 0x05, 0x05, 0x00, 0x03, 0x07, 0x01, 0x01
        /*0010*/ 	.byte	0x02, 0x03, 0x00, 0x00, 0x02, 0x06, 0x01, 0x00, 0x04, 0x0b, 0x08, 0x00, 0x09, 0x00, 0x00, 0x00
        /*0020*/ 	.byte	0x00, 0x00, 0x00, 0x00


//--------------------- .nv.info._Z16matrixMultKernelPdS_S_ --------------------------
	.section	.nv.info._Z16matrixMultKernelPdS_S_,"",@"SHT_CUDA_INFO"
	.sectionflags	@""
	.align	4


	//----- nvinfo : EIATTR_CUDA_API_VERSION
	.align		4
        /*0000*/ 	.byte	0x04, 0x37
        /*0002*/ 	.short	(.L_7 - .L_6)
.L_6:
        /*0004*/ 	.word	0x00000082


	//----- nvinfo : EIATTR_KPARAM_INFO
	.align		4
.L_7:
        /*0008*/ 	.byte	0x04, 0x17
        /*000a*/ 	.short	(.L_9 - .L_8)
.L_8:
        /*000c*/ 	.word	0x00000000
        /*0010*/ 	.short	0x0002
        /*0012*/ 	.short	0x0010
        /*0014*/ 	.byte	0x00, 0xf5, 0x21, 0x00


	//----- nvinfo : EIATTR_KPARAM_INFO
	.align		4
.L_9:
        /*0018*/ 	.byte	0x04, 0x17
        /*001a*/ 	.short	(.L_11 - .L_10)
.L_10:
        /*001c*/ 	.word	0x00000000
        /*0020*/ 	.short	0x0001
        /*0022*/ 	.short	0x0008
        /*0024*/ 	.byte	0x00, 0xf5, 0x21, 0x00


	//----- nvinfo : EIATTR_KPARAM_INFO
	.align		4
.L_11:
        /*0028*/ 	.byte	0x04, 0x17
        /*002a*/ 	.short	(.L_13 - .L_12)
.L_12:
        /*002c*/ 	.word	0x00000000
        /*0030*/ 	.short	0x0000
        /*0032*/ 	.short	0x0000
        /*0034*/ 	.byte	0x00, 0xf5, 0x21, 0x00


	//----- nvinfo : EIATTR_SPARSE_MMA_MASK
	.align		4
.L_13:
        /*0038*/ 	.byte	0x03, 0x50
        /*003a*/ 	.short	0x0000


	//----- nvinfo : EIATTR_MAXREG_COUNT
	.align		4
        /*003c*/ 	.byte	0x03, 0x1b
        /*003e*/ 	.short	0x00ff


	//----- nvinfo : EIATTR_MERCURY_ISA_VERSION
	.align		4
        /*0040*/ 	.byte	0x03, 0x5f
        /*0042*/ 	.short	0x0101


	//----- nvinfo : EIATTR_VRC_CTA_INIT_COUNT
	.align		4
        /*0044*/ 	.byte	0x02, 0x4a
	.zero		1
	.zero		1


	//----- nvinfo : EIATTR_EXIT_INSTR_OFFSETS
	.align		4
        /*0048*/ 	.byte	0x04, 0x1c
        /*004a*/ 	.short	(.L_15 - .L_14)


	//   ....[0]....
.L_14:
        /*004c*/ 	.word	0x00000010


	//----- nvinfo : EIATTR_CBANK_PARAM_SIZE
	.align		4
.L_15:
        /*0050*/ 	.byte	0x03, 0x19
        /*0052*/ 	.short	0x0018


	//----- nvinfo : EIATTR_PARAM_CBANK
	.align		4
        /*0054*/ 	.byte	0x04, 0x0a
        /*0056*/ 	.short	(.L_17 - .L_16)
	.align		4
.L_16:
        /*0058*/ 	.word	index@(.nv.constant0._Z16matrixMultKernelPdS_S_)
        /*005c*/ 	.short	0x0380
        /*005e*/ 	.short	0x0018


	//----- nvinfo : EIATTR_SW_WAR
	.align		4
.L_17:
        /*0060*/ 	.byte	0x04, 0x36
        /*0062*/ 	.short	(.L_19 - .L_18)
.L_18:
        /*0064*/ 	.word	0x00000008
.L_19:


//--------------------- .nv.callgraph             --------------------------
	.section	.nv.callgraph,"",@"SHT_CUDA_CALLGRAPH"
	.align	4
	.sectionentsize	8
	.align		4
        /*0000*/ 	.word	0x00000000
	.align		4
        /*0004*/ 	.word	0xffffffff
	.align		4
        /*0008*/ 	.word	0x00000000
	.align		4
        /*000c*/ 	.word	0xfffffffe
	.align		4
        /*0010*/ 	.word	0x00000000
	.align		4
        /*0014*/ 	.word	0xfffffffd
	.align		4
        /*0018*/ 	.word	0x00000000
	.align		4
        /*001c*/ 	.word	0xfffffffc


//--------------------- .text._Z16matrixMultKernelPdS_S_ --------------------------
	.section	.text._Z16matrixMultKernelPdS_S_,"ax",@progbits
	.align	128
        .global         _Z16matrixMultKernelPdS_S_
        .type           _Z16matrixMultKernelPdS_S_,@function
        .size           _Z16matrixMultKernelPdS_S_,(.L_x_1 - _Z16matrixMultKernelPdS_S_)
        .other          _Z16matrixMultKernelPdS_S_,@"STO_CUDA_ENTRY STV_DEFAULT"
_Z16matrixMultKernelPdS_S_:
.text._Z16matrixMultKernelPdS_S_:
[----:B------:R-:W-:Y:S01]  /*0000*/  LDC R1, c[0x0][0x37c] ;  /* 0x0000df00ff017b82 */ /* 0x000fe20000000800 */
[----:B------:R-:W-:Y:S05]  /*0010*/  EXIT ;  /* 0x000000000000794d */ /* 0x000fea0003800000 */
.L_x_0:
[----:B------:R-:W-:-:S00]  /*0020*/  BRA `(.L_x_0) ;  /* 0xfffffffc00fc7947 */ /* 0x000fc0000383ffff */
[----:B------:R-:W-:-:S00]  /*0030*/  NOP ;  /* 0x0000000000007918 */ /* 0x000fc00000000000 */
        /* <DEDUP_REMOVED lines=12> */
.L_x_1:


//--------------------- .nv.shared.reserved.0     --------------------------
	.section	.nv.shared.reserved.0,"aw",@nobits
	.weak		__nv_reservedSMEM_offset_0_alias
	.size		__nv_reservedSMEM_offset_0_alias, 0, 64
	.other		__nv_reservedSMEM_offset_0_alias,@"STO_CUDA_RESERVED_SHARED STV_DEFAULT"
__nv_reservedSMEM_offset_0_alias:
	.zero		0
	.zero		64


//--------------------- .nv.constant0._Z16matrixMultKernelPdS_S_ --------------------------
	.section	.nv.constant0._Z16matrixMultKernelPdS_S_,"a",@progbits
	.sectionflags	@""
	.align	4
.nv.constant0._Z16matrixMultKernelPdS_S_:
	.zero		920


//--------------------- SYMBOLS --------------------------

	.type		.nv.reservedSmem.offset0,@object
	.size		.nv.reservedSmem.offset0,0x4
